//
// Generated by NVIDIA NVVM Compiler
//
// Compiler Build ID: CL-36424714
// Cuda compilation tools, release 13.0, V13.0.88
// Based on NVVM 20.0.0
//

.version 9.0
.target sm_100
.address_size 64

	// .globl	_Z20test_constant_globalv
.extern .func  (.param .b32 func_retval0) vprintf
(
	.param .b64 vprintf_param_0,
	.param .b64 vprintf_param_1
)
;
.const .align 2 .b8 a[8];
.const .align 2 .b8 b[8];
.global .align 1 .b8 $str[19] = {84, 104, 105, 115, 32, 105, 115, 32, 97, 114, 114, 114, 97, 121, 32, 97, 58, 10};
.global .align 1 .b8 $str$1[4] = {37, 102, 10};
.global .align 1 .b8 $str$2[18] = {84, 104, 105, 115, 32, 105, 115, 32, 97, 114, 114, 97, 121, 32, 98, 58, 10};

.visible .entry _Z20test_constant_globalv()
{
	.local .align 8 .b8 	__local_depot0[8];
	.reg .b64 	%SP;
	.reg .b64 	%SPL;
	.reg .b16 	%rs<9>;
	.reg .b32 	%r<21>;
	.reg .b32 	%f<9>;
	.reg .b64 	%rd<9>;
	.reg .b64 	%fd<9>;

	mov.u64 	%SPL, __local_depot0;
	cvta.local.u64 	%SP, %SPL;
	add.u64 	%rd1, %SP, 0;
	add.u64 	%rd2, %SPL, 0;
	mov.u64 	%rd3, $str;
	cvta.global.u64 	%rd4, %rd3;
	{ // callseq 0, 0
	.param .b64 param0;
	st.param.b64 	[param0], %rd4;
	.param .b64 param1;
	st.param.b64 	[param1], 0;
	.param .b32 retval0;
	call.uni (retval0), 
	vprintf, 
	(
	param0, 
	param1
	);
	ld.param.b32 	%r1, [retval0];
	} // callseq 0
	ld.const.u16 	%rs1, [a];
	// begin inline asm
	{ cvt.f32.bf16 %f1, %rs1;}

	// end inline asm
	cvt.f64.f32 	%fd1, %f1;
	st.local.f64 	[%rd2], %fd1;
	mov.u64 	%rd5, $str$1;
	cvta.global.u64 	%rd6, %rd5;
	{ // callseq 1, 0
	.param .b64 param0;
	st.param.b64 	[param0], %rd6;
	.param .b64 param1;
	st.param.b64 	[param1], %rd1;
	.param .b32 retval0;
	call.uni (retval0), 
	vprintf, 
	(
	param0, 
	param1
	);
	ld.param.b32 	%r3, [retval0];
	} // callseq 1
	ld.const.u16 	%rs2, [a+2];
	// begin inline asm
	{ cvt.f32.bf16 %f2, %rs2;}

	// end inline asm
	cvt.f64.f32 	%fd2, %f2;
	st.local.f64 	[%rd2], %fd2;
	{ // callseq 2, 0
	.param .b64 param0;
	st.param.b64 	[param0], %rd6;
	.param .b64 param1;
	st.param.b64 	[param1], %rd1;
	.param .b32 retval0;
	call.uni (retval0), 
	vprintf, 
	(
	param0, 
	param1
	);
	ld.param.b32 	%r5, [retval0];
	} // callseq 2
	ld.const.u16 	%rs3, [a+4];
	// begin inline asm
	{ cvt.f32.bf16 %f3, %rs3;}

	// end inline asm
	cvt.f64.f32 	%fd3, %f3;
	st.local.f64 	[%rd2], %fd3;
	{ // callseq 3, 0
	.param .b64 param0;
	st.param.b64 	[param0], %rd6;
	.param .b64 param1;
	st.param.b64 	[param1], %rd1;
	.param .b32 retval0;
	call.uni (retval0), 
	vprintf, 
	(
	param0, 
	param1
	);
	ld.param.b32 	%r7, [retval0];
	} // callseq 3
	ld.const.u16 	%rs4, [a+6];
	// begin inline asm
	{ cvt.f32.bf16 %f4, %rs4;}

	// end inline asm
	cvt.f64.f32 	%fd4, %f4;
	st.local.f64 	[%rd2], %fd4;
	{ // callseq 4, 0
	.param .b64 param0;
	st.param.b64 	[param0], %rd6;
	.param .b64 param1;
	st.param.b64 	[param1], %rd1;
	.param .b32 retval0;
	call.uni (retval0), 
	vprintf, 
	(
	param0, 
	param1
	);
	ld.param.b32 	%r9, [retval0];
	} // callseq 4
	mov.u64 	%rd7, $str$2;
	cvta.global.u64 	%rd8, %rd7;
	{ // callseq 5, 0
	.param .b64 param0;
	st.param.b64 	[param0], %rd8;
	.param .b64 param1;
	st.param.b64 	[param1], 0;
	.param .b32 retval0;
	call.uni (retval0), 
	vprintf, 
	(
	param0, 
	param1
	);
	ld.param.b32 	%r11, [retval0];
	} // callseq 5
	ld.const.u16 	%rs5, [b];
	// begin inline asm
	{ cvt.f32.bf16 %f5, %rs5;}

	// end inline asm
	cvt.f64.f32 	%fd5, %f5;
	st.local.f64 	[%rd2], %fd5;
	{ // callseq 6, 0
	.param .b64 param0;
	st.param.b64 	[param0], %rd6;
	.param .b64 param1;
	st.param.b64 	[param1], %rd1;
	.param .b32 retval0;
	call.uni (retval0), 
	vprintf, 
	(
	param0, 
	param1
	);
	ld.param.b32 	%r13, [retval0];
	} // callseq 6
	ld.const.u16 	%rs6, [b+2];
	// begin inline asm
	{ cvt.f32.bf16 %f6, %rs6;}

	// end inline asm
	cvt.f64.f32 	%fd6, %f6;
	st.local.f64 	[%rd2], %fd6;
	{ // callseq 7, 0
	.param .b64 param0;
	st.param.b64 	[param0], %rd6;
	.param .b64 param1;
	st.param.b64 	[param1], %rd1;
	.param .b32 retval0;
	call.uni (retval0), 
	vprintf, 
	(
	param0, 
	param1
	);
	ld.param.b32 	%r15, [retval0];
	} // callseq 7
	ld.const.u16 	%rs7, [b+4];
	// begin inline asm
	{ cvt.f32.bf16 %f7, %rs7;}

	// end inline asm
	cvt.f64.f32 	%fd7, %f7;
	st.local.f64 	[%rd2], %fd7;
	{ // callseq 8, 0
	.param .b64 param0;
	st.param.b64 	[param0], %rd6;
	.param .b64 param1;
	st.param.b64 	[param1], %rd1;
	.param .b32 retval0;
	call.uni (retval0), 
	vprintf, 
	(
	param0, 
	param1
	);
	ld.param.b32 	%r17, [retval0];
	} // callseq 8
	ld.const.u16 	%rs8, [b+6];
	// begin inline asm
	{ cvt.f32.bf16 %f8, %rs8;}

	// end inline asm
	cvt.f64.f32 	%fd8, %f8;
	st.local.f64 	[%rd2], %fd8;
	{ // callseq 9, 0
	.param .b64 param0;
	st.param.b64 	[param0], %rd6;
	.param .b64 param1;
	st.param.b64 	[param1], %rd1;
	.param .b32 retval0;
	call.uni (retval0), 
	vprintf, 
	(
	param0, 
	param1
	);
	ld.param.b32 	%r19, [retval0];
	} // callseq 9
	ret;

}


// ===== COMPILED SASS (sm_100) =====

	.target	sm_100

	.elftype	@"ET_EXEC"


//--------------------- .note.nv.tkinfo           --------------------------
	.section	.note.nv.tkinfo,"",@"SHT_NOTE"
	.sectionflags	@"SHF_NOTE_NV_TKINFO"
	.tkinfo
        /*0018*/ 	.word	0x00000002
        /*0030*/ 	.string	""
        /*0030*/ 	.string	"ptxas"
        /*0030*/ 	.string	"Cuda compilation tools, release 13.0, V13.0.88"
        /*0030*/ 	.string	"Build cuda_13.0.r13.0/compiler.36424714_0"
        /*0030*/ 	.string	"-arch sm_100 -m 64 "



//--------------------- .note.nv.cuinfo           --------------------------
	.section	.note.nv.cuinfo,"",@"SHT_NOTE"
	.sectionflags	@"SHF_NOTE_NV_CUINFO"
        /*0018*/ 	.short	0x0002
        /*001a*/ 	.short	0x0064
        /*001c*/ 	.short	0x0082
	.zero		2


//--------------------- .nv.info                  --------------------------
	.section	.nv.info,"",@"SHT_CUDA_INFO"
	.align	4


	//----- nvinfo : EIATTR_REGCOUNT
	.align		4
        /*0000*/ 	.byte	0x04, 0x2f
        /*0002*/ 	.short	(.L_6 - .L_5)
	.align		4
.L_5:
        /*0004*/ 	.word	index@(_Z20test_constant_globalv)
        /*0008*/ 	.word	0x00000018


	//----- nvinfo : EIATTR_FRAME_SIZE
	.align		4
.L_6:
        /*000c*/ 	.byte	0x04, 0x11
        /*000e*/ 	.short	(.L_8 - .L_7)
	.align		4
.L_7:
        /*0010*/ 	.word	index@(_Z20test_constant_globalv)
        /*0014*/ 	.word	0x00000008


	//----- nvinfo : EIATTR_MIN_STACK_SIZE
	.align		4
.L_8:
        /*0018*/ 	.byte	0x04, 0x12
        /*001a*/ 	.short	(.L_10 - .L_9)
	.align		4
.L_9:
        /*001c*/ 	.word	index@(_Z20test_constant_globalv)
        /*0020*/ 	.word	0x00000008
.L_10:


//--------------------- .nv.compat                --------------------------
	.section	.nv.compat,"",@"SHT_CUDA_COMPAT_INFO"
	.align	4
        /*0000*/ 	.byte	0x02, 0x09, 0x00, 0x00, 0x02, 0x02, 0x01, 0x00, 0x02, 0x05, 0x05, 0x00, 0x03, 0x07, 0x01, 0x01
        /*0010*/ 	.byte	0x02, 0x03, 0x00, 0x00, 0x02, 0x06, 0x01, 0x00, 0x04, 0x0b, 0x08, 0x00, 0x09, 0x00, 0x00, 0x00
        /*0020*/ 	.byte	0x00, 0x00, 0x00, 0x00


//--------------------- .nv.info._Z20test_constant_globalv --------------------------
	.section	.nv.info._Z20test_constant_globalv,"",@"SHT_CUDA_INFO"
	.sectionflags	@""
	.align	4


	//----- nvinfo : EIATTR_CUDA_API_VERSION
	.align		4
        /*0000*/ 	.byte	0x04, 0x37
        /*0002*/ 	.short	(.L_12 - .L_11)
.L_11:
        /*0004*/ 	.word	0x00000082


	//----- nvinfo : EIATTR_SPARSE_MMA_MASK
	.align		4
.L_12:
        /*0008*/ 	.byte	0x03, 0x50
        /*000a*/ 	.short	0x0000


	//----- nvinfo : EIATTR_MAXREG_COUNT
	.align		4
        /*000c*/ 	.byte	0x03, 0x1b
        /*000e*/ 	.short	0x00ff


	//----- nvinfo : EIATTR_EXTERNS
	.align		4
        /*0010*/ 	.byte	0x04, 0x0f
        /*0012*/ 	.short	(.L_14 - .L_13)


	//   ....[0]....
	.align		4
.L_13:
        /*0014*/ 	.word	index@(vprintf)


	//----- nvinfo : EIATTR_MERCURY_ISA_VERSION
	.align		4
.L_14:
        /*0018*/ 	.byte	0x03, 0x5f
        /*001a*/ 	.short	0x0101


	//----- nvinfo : EIATTR_VRC_CTA_INIT_COUNT
	.align		4
        /*001c*/ 	.byte	0x02, 0x4a
	.zero		1
	.zero		1


	//----- nvinfo : EIATTR_SYSCALL_OFFSETS
	.align		4
        /*0020*/ 	.byte	0x04, 0x46
        /*0022*/ 	.short	(.L_16 - .L_15)


	//   ....[0]....
.L_15:
        /*0024*/ 	.word	0x000000d0


	//   ....[1]....
        /*0028*/ 	.word	0x00000190


	//   ....[2]....
        /*002c*/ 	.word	0x00000250


	//   ....[3]....
        /*0030*/ 	.word	0x00000310


	//   ....[4]....
        /*0034*/ 	.word	0x000003d0


	//   ....[5]....
        /*0038*/ 	.word	0x00000440


	//   ....[6]....
        /*003c*/ 	.word	0x00000500


	//   ....[7]....
        /*0040*/ 	.word	0x000005c0


	//   ....[8]....
        /*0044*/ 	.word	0x00000680


	//   ....[9]....
        /*0048*/ 	.word	0x00000740


	//----- nvinfo : EIATTR_EXIT_INSTR_OFFSETS
	.align		4
.L_16:
        /*004c*/ 	.byte	0x04, 0x1c
        /*004e*/ 	.short	(.L_18 - .L_17)


	//   ....[0]....
.L_17:
        /*0050*/ 	.word	0x00000750


	//----- nvinfo : EIATTR_SW_WAR
	.align		4
.L_18:
        /*0054*/ 	.byte	0x04, 0x36
        /*0056*/ 	.short	(.L_20 - .L_19)
.L_19:
        /*0058*/ 	.word	0x00000008
.L_20:


//--------------------- .nv.callgraph             --------------------------
	.section	.nv.callgraph,"",@"SHT_CUDA_CALLGRAPH"
	.align	4
	.sectionentsize	8
	.align		4
        /*0000*/ 	.word	0x00000000
	.align		4
        /*0004*/ 	.word	0xffffffff
	.align		4
        /*0008*/ 	.word	index@(_Z20test_constant_globalv)
	.align		4
        /*000c*/ 	.word	index@(vprintf)
	.align		4
        /*0010*/ 	.word	0x00000000
	.align		4
        /*0014*/ 	.word	0xfffffffe
	.align		4
        /*0018*/ 	.word	0x00000000
	.align		4
        /*001c*/ 	.word	0xfffffffd
	.align		4
        /*0020*/ 	.word	0x00000000
	.align		4
        /*0024*/ 	.word	0xfffffffc


//--------------------- .nv.constant4             --------------------------
	.section	.nv.constant4,"a",@progbits
	.align	8
	.align		8
.nv.constant4:
        /*0000*/ 	.dword	vprintf
	.align		8
        /*0008*/ 	.dword	$str
	.align		8
        /*0010*/ 	.dword	$str$1
	.align		8
        /*0018*/ 	.dword	$str$2


//--------------------- .nv.constant3             --------------------------
	.section	.nv.constant3,"a",@progbits
	.align	2
.nv.constant3:
	.type		a,@object
	.size		a,(b - a)
a:
	.zero		8
	.type		b,@object
	.size		b,(.L_1 - b)
b:
	.zero		8
.L_1:


//--------------------- .text._Z20test_constant_globalv --------------------------
	.section	.text._Z20test_constant_globalv,"ax",@progbits
	.align	128
        .global         _Z20test_constant_globalv
        .type           _Z20test_constant_globalv,@function
        .size           _Z20test_constant_globalv,(.L_x_11 - _Z20test_constant_globalv)
        .other          _Z20test_constant_globalv,@"STO_CUDA_ENTRY STV_DEFAULT"
_Z20test_constant_globalv:
.text._Z20test_constant_globalv:
[----:B------:R-:W0:Y:S01]  /*0000*/  LDC R1, c[0x0][0x37c] ;  /* 0x0000df00ff017b82 */ /* 0x000e220000000800 */
[----:B------:R-:W-:Y:S01]  /*0010*/  MOV R2, 0x0 ;  /* 0x0000000000027802 */ /* 0x000fe20000000f00 */
[----:B------:R-:W1:Y:S01]  /*0020*/  LDCU UR4, c[0x0][0x2f8] ;  /* 0x00005f00ff0477ac */ /* 0x000e620008000800 */
[----:B0-----:R-:W-:Y:S01]  /*0030*/  VIADD R1, R1, 0xfffffff8 ;  /* 0xfffffff801017836 */ /* 0x001fe20000000000 */
[----:B------:R-:W-:-:S04]  /*0040*/  CS2R R6, SRZ ;  /* 0x0000000000067805 */ /* 0x000fc8000001ff00 */
[----:B------:R0:W2:Y:S01]  /*0050*/  LDC.64 R8, c[0x4][R2] ;  /* 0x0100000002087b82 */ /* 0x0000a20000000a00 */
[----:B------:R-:W3:Y:S01]  /*0060*/  LDCU.64 UR6, c[0x4][0x8] ;  /* 0x01000100ff0677ac */ /* 0x000ee20008000a00 */
[----:B------:R-:W4:Y:S01]  /*0070*/  LDCU UR5, c[0x0][0x2fc] ;  /* 0x00005f80ff0577ac */ /* 0x000f220008000800 */
[----:B-1----:R-:W-:Y:S01]  /*0080*/  IADD3 R16, P0, PT, R1, UR4, RZ ;  /* 0x0000000401107c10 */ /* 0x002fe2000ff1e0ff */
[----:B---3--:R-:W-:Y:S01]  /*0090*/  IMAD.U32 R4, RZ, RZ, UR6 ;  /* 0x00000006ff047e24 */ /* 0x008fe2000f8e00ff */
[----:B------:R-:W-:-:S03]  /*00a0*/  MOV R5, UR7 ;  /* 0x0000000700057c02 */ /* 0x000fc60008000f00 */
[----:B0---4-:R-:W-:-:S08]  /*00b0*/  IMAD.X R17, RZ, RZ, UR5, P0 ;  /* 0x00000005ff117e24 */ /* 0x011fd000080e06ff */
[----:B------:R-:W-:-:S07]  /*00c0*/  LEPC R20, `(.L_x_0) ;  /* 0x000000001014794e */ /* 0x000fce0000000000 */
[----:B--2---:R-:W-:Y:S05]  /*00d0*/  CALL.ABS.NOINC R8 ;  /* 0x0000000008007343 */ /* 0x004fea0003c00000 */
.L_x_0:
[----:B------:R-:W0:Y:S01]  /*00e0*/  LDCU.U16 UR4, c[0x3][URZ] ;  /* 0x00c00000ff0477ac */ /* 0x000e220008000400 */
[----:B------:R1:W2:Y:S01]  /*00f0*/  LDC.64 R10, c[0x4][R2] ;  /* 0x01000000020a7b82 */ /* 0x0002a20000000a00 */
[----:B------:R-:W-:Y:S02]  /*0100*/  IMAD.MOV.U32 R6, RZ, RZ, R16 ;  /* 0x000000ffff067224 */ /* 0x000fe400078e0010 */
[----:B------:R-:W-:Y:S01]  /*0110*/  IMAD.MOV.U32 R7, RZ, RZ, R17 ;  /* 0x000000ffff077224 */ /* 0x000fe200078e0011 */
[----:B0-----:R-:W-:-:S09]  /*0120*/  USHF.L.U32 UR4, UR4, 0x10, URZ ;  /* 0x0000001004047899 */ /* 0x001fd200080006ff */
[----:B------:R-:W0:Y:S02]  /*0130*/  F2F.F64.F32 R8, UR4 ;  /* 0x0000000400087d10 */ /* 0x000e240008201800 */
[----:B------:R-:W3:Y:S01]  /*0140*/  LDCU.64 UR4, c[0x4][0x10] ;  /* 0x01000200ff0477ac */ /* 0x000ee20008000a00 */
[----:B0-----:R1:W-:Y:S01]  /*0150*/  STL.64 [R1], R8 ;  /* 0x0000000801007387 */ /* 0x0013e20000100a00 */
[----:B---3--:R-:W-:Y:S01]  /*0160*/  IMAD.U32 R4, RZ, RZ, UR4 ;  /* 0x00000004ff047e24 */ /* 0x008fe2000f8e00ff */
[----:B------:R-:W-:-:S07]  /*0170*/  MOV R5, UR5 ;  /* 0x0000000500057c02 */ /* 0x000fce0008000f00 */
[----:B------:R-:W-:-:S07]  /*0180*/  LEPC R20, `(.L_x_1) ;  /* 0x000000001014794e */ /* 0x000fce0000000000 */
[----:B-12---:R-:W-:Y:S05]  /*0190*/  CALL.ABS.NOINC R10 ;  /* 0x000000000a007343 */ /* 0x006fea0003c00000 */
.L_x_1:
[----:B------:R-:W0:Y:S01]  /*01a0*/  LDCU.U16 UR4, c[0x3][0x2] ;  /* 0x00c00040ff0477ac */ /* 0x000e220008000400 */
[----:B------:R1:W2:Y:S01]  /*01b0*/  LDC.64 R10, c[0x4][R2] ;  /* 0x01000000020a7b82 */ /* 0x0002a20000000a00 */
[----:B------:R-:W-:Y:S01]  /*01c0*/  IMAD.MOV.U32 R6, RZ, RZ, R16 ;  /* 0x000000ffff067224 */ /* 0x000fe200078e0010 */
[----:B------:R-:W-:Y:S01]  /*01d0*/  MOV R7, R17 ;  /* 0x0000001100077202 */ /* 0x000fe20000000f00 */
[----:B0-----:R-:W-:-:S09]  /*01e0*/  USHF.L.U32 UR4, UR4, 0x10, URZ ;  /* 0x0000001004047899 */ /* 0x001fd200080006ff */
[----:B------:R-:W0:Y:S02]  /*01f0*/  F2F.F64.F32 R8, UR4 ;  /* 0x0000000400087d10 */ /* 0x000e240008201800 */
[----:B------:R-:W3:Y:S01]  /*0200*/  LDCU.64 UR4, c[0x4][0x10] ;  /* 0x01000200ff0477ac */ /* 0x000ee20008000a00 */
[----:B0-----:R1:W-:Y:S01]  /*0210*/  STL.64 [R1], R8 ;  /* 0x0000000801007387 */ /* 0x0013e20000100a00 */
[----:B---3--:R-:W-:Y:S01]  /*0220*/  MOV R4, UR4 ;  /* 0x0000000400047c02 */ /* 0x008fe20008000f00 */
[----:B------:R-:W-:-:S07]  /*0230*/  IMAD.U32 R5, RZ, RZ, UR5 ;  /* 0x00000005ff057e24 */ /* 0x000fce000f8e00ff */
[----:B------:R-:W-:-:S07]  /*0240*/  LEPC R20, `(.L_x_2) ;  /* 0x000000001014794e */ /* 0x000fce0000000000 */
[----:B-12---:R-:W-:Y:S05]  /*0250*/  CALL.ABS.NOINC R10 ;  /* 0x000000000a007343 */ /* 0x006fea0003c00000 */
.L_x_2:
[----:B------:R-:W0:Y:S01]  /*0260*/  LDCU.U16 UR4, c[0x3][0x4] ;  /* 0x00c00080ff0477ac */ /* 0x000e220008000400 */
[----:B------:R1:W2:Y:S01]  /*0270*/  LDC.64 R10, c[0x4][R2] ;  /* 0x01000000020a7b82 */ /* 0x0002a20000000a00 */
[----:B------:R-:W-:Y:S01]  /*0280*/  MOV R6, R16 ;  /* 0x0000001000067202 */ /* 0x000fe20000000f00 */
[----:B------:R-:W-:Y:S01]  /*0290*/  IMAD.MOV.U32 R7, RZ, RZ, R17 ;  /* 0x000000ffff077224 */ /* 0x000fe200078e0011 */
[----:B0-----:R-:W-:-:S09]  /*02a0*/  USHF.L.U32 UR4, UR4, 0x10, URZ ;  /* 0x0000001004047899 */ /* 0x001fd200080006ff */
[----:B------:R-:W0:Y:S02]  /*02b0*/  F2F.F64.F32 R8, UR4 ;  /* 0x0000000400087d10 */ /* 0x000e240008201800 */
[----:B------:R-:W3:Y:S01]  /*02c0*/  LDCU.64 UR4, c[0x4][0x10] ;  /* 0x01000200ff0477ac */ /* 0x000ee20008000a00 */
[----:B0-----:R1:W-:Y:S01]  /*02d0*/  STL.64 [R1], R8 ;  /* 0x0000000801007387 */ /* 0x0013e20000100a00 */
[----:B---3--:R-:W-:Y:S02]  /*02e0*/  IMAD.U32 R4, RZ, RZ, UR4 ;  /* 0x00000004ff047e24 */ /* 0x008fe4000f8e00ff */
[----:B--2---:R-:W-:-:S07]  /*02f0*/  IMAD.U32 R5, RZ, RZ, UR5 ;  /* 0x00000005ff057e24 */ /* 0x004fce000f8e00ff */
[----:B------:R-:W-:-:S07]  /*0300*/  LEPC R20, `(.L_x_3) ;  /* 0x000000001014794e */ /* 0x000fce0000000000 */
[----:B-1----:R-:W-:Y:S05]  /*0310*/  CALL.ABS.NOINC R10 ;  /* 0x000000000a007343 */ /* 0x002fea0003c00000 */
.L_x_3:
        /* <DEDUP_REMOVED lines=12> */
.L_x_4:
[----:B------:R0:W1:Y:S01]  /*03e0*/  LDC.64 R8, c[0x4][R2] ;  /* 0x0100000002087b82 */ /* 0x0000620000000a00 */
[----:B------:R-:W2:Y:S01]  /*03f0*/  LDCU.64 UR4, c[0x4][0x18] ;  /* 0x01000300ff0477ac */ /* 0x000ea20008000a00 */
[----:B------:R-:W-:Y:S02]  /*0400*/  CS2R R6, SRZ ;  /* 0x0000000000067805 */ /* 0x000fe4000001ff00 */
[----:B--2---:R-:W-:Y:S01]  /*0410*/  MOV R4, UR4 ;  /* 0x0000000400047c02 */ /* 0x004fe20008000f00 */
[----:B0-----:R-:W-:-:S07]  /*0420*/  IMAD.U32 R5, RZ, RZ, UR5 ;  /* 0x00000005ff057e24 */ /* 0x001fce000f8e00ff */
[----:B------:R-:W-:-:S07]  /*0430*/  LEPC R20, `(.L_x_5) ;  /* 0x000000001014794e */ /* 0x000fce0000000000 */
[----:B-1----:R-:W-:Y:S05]  /*0440*/  CALL.ABS.NOINC R8 ;  /* 0x0000000008007343 */ /* 0x002fea0003c00000 */
.L_x_5:
        /* <DEDUP_REMOVED lines=12> */
.L_x_6:
        /* <DEDUP_REMOVED lines=12> */
.L_x_7:
        /* <DEDUP_REMOVED lines=12> */
.L_x_8:
[----:B------:R-:W0:Y:S01]  /*0690*/  LDCU.U16 UR4, c[0x3][0xe] ;  /* 0x00c001c0ff0477ac */ /* 0x000e220008000400 */
[----:B------:R-:W1:Y:S01]  /*06a0*/  LDC.64 R2, c[0x4][R2] ;  /* 0x0100000002027b82 */ /* 0x000e620000000a00 */
[----:B------:R-:W-:Y:S01]  /*06b0*/  IMAD.MOV.U32 R6, RZ, RZ, R16 ;  /* 0x000000ffff067224 */ /* 0x000fe200078e0010 */
[----:B------:R-:W-:Y:S01]  /*06c0*/  MOV R7, R17 ;  /* 0x0000001100077202 */ /* 0x000fe20000000f00 */
[----:B0-----:R-:W-:-:S09]  /*06d0*/  USHF.L.U32 UR4, UR4, 0x10, URZ ;  /* 0x0000001004047899 */ /* 0x001fd200080006ff */
[----:B------:R-:W0:Y:S02]  /*06e0*/  F2F.F64.F32 R8, UR4 ;  /* 0x0000000400087d10 */ /* 0x000e240008201800 */
[----:B------:R-:W2:Y:S01]  /*06f0*/  LDCU.64 UR4, c[0x4][0x10] ;  /* 0x01000200ff0477ac */ /* 0x000ea20008000a00 */
[----:B0-----:R0:W-:Y:S01]  /*0700*/  STL.64 [R1], R8 ;  /* 0x0000000801007387 */ /* 0x0011e20000100a00 */
[----:B--2---:R-:W-:Y:S01]  /*0710*/  IMAD.U32 R4, RZ, RZ, UR4 ;  /* 0x00000004ff047e24 */ /* 0x004fe2000f8e00ff */
[----:B------:R-:W-:-:S07]  /*0720*/  MOV R5, UR5 ;  /* 0x0000000500057c02 */ /* 0x000fce0008000f00 */
[----:B------:R-:W-:-:S07]  /*0730*/  LEPC R20, `(.L_x_9) ;  /* 0x000000001014794e */ /* 0x000fce0000000000 */
[----:B01----:R-:W-:Y:S05]  /*0740*/  CALL.ABS.NOINC R2 ;  /* 0x0000000002007343 */ /* 0x003fea0003c00000 */
.L_x_9:
[----:B------:R-:W-:Y:S05]  /*0750*/  EXIT ;  /* 0x000000000000794d */ /* 0x000fea0003800000 */
.L_x_10:
[----:B------:R-:W-:-:S00]  /*0760*/  BRA `(.L_x_10) ;  /* 0xfffffffc00fc7947 */ /* 0x000fc0000383ffff */
[----:B------:R-:W-:-:S00]  /*0770*/  NOP ;  /* 0x0000000000007918 */ /* 0x000fc00000000000 */
        /* <DEDUP_REMOVED lines=8> */
.L_x_11:


//--------------------- .nv.global.init           --------------------------
	.section	.nv.global.init,"aw",@progbits
.nv.global.init:
	.type		$str$1,@object
	.size		$str$1,($str$2 - $str$1)
$str$1:
        /*0000*/ 	.byte	0x25, 0x66, 0x0a, 0x00
	.type		$str$2,@object
	.size		$str$2,($str - $str$2)
$str$2:
        /*0004*/ 	.byte	0x54, 0x68, 0x69, 0x73, 0x20, 0x69, 0x73, 0x20, 0x61, 0x72, 0x72, 0x61, 0x79, 0x20, 0x62, 0x3a
        /*0014*/ 	.byte	0x0a, 0x00
	.type		$str,@object
	.size		$str,(.L_2 - $str)
$str:
        /*0016*/ 	.byte	0x54, 0x68, 0x69, 0x73, 0x20, 0x69, 0x73, 0x20, 0x61, 0x72, 0x72, 0x72, 0x61, 0x79, 0x20, 0x61
        /*0026*/ 	.byte	0x3a, 0x0a, 0x00
.L_2:


//--------------------- .nv.shared.reserved.0     --------------------------
	.section	.nv.shared.reserved.0,"aw",@nobits
	.weak		__nv_reservedSMEM_offset_0_alias
	.size		__nv_reservedSMEM_offset_0_alias, 0, 64
	.other		__nv_reservedSMEM_offset_0_alias,@"STO_CUDA_RESERVED_SHARED STV_DEFAULT"
__nv_reservedSMEM_offset_0_alias:
	.zero		0
	.zero		64


//--------------------- .nv.constant0._Z20test_constant_globalv --------------------------
	.section	.nv.constant0._Z20test_constant_globalv,"a",@progbits
	.sectionflags	@""
	.align	4
.nv.constant0._Z20test_constant_globalv:
	.zero		896


//--------------------- SYMBOLS --------------------------

	.type		.nv.reservedSmem.offset0,@object
	.size		.nv.reservedSmem.offset0,0x4
	.type		vprintf,@function
